//
// Generated by NVIDIA NVVM Compiler
//
// Compiler Build ID: CL-36424714
// Cuda compilation tools, release 13.0, V13.0.88
// Based on NVVM 20.0.0
//

.version 9.0
.target sm_100
.address_size 64

	// .globl	_Z15radixSortKernelPiS_S_S_ii

.visible .entry _Z15radixSortKernelPiS_S_S_ii(
	.param .u64 .ptr .align 1 _Z15radixSortKernelPiS_S_S_ii_param_0,
	.param .u64 .ptr .align 1 _Z15radixSortKernelPiS_S_S_ii_param_1,
	.param .u64 .ptr .align 1 _Z15radixSortKernelPiS_S_S_ii_param_2,
	.param .u64 .ptr .align 1 _Z15radixSortKernelPiS_S_S_ii_param_3,
	.param .u32 _Z15radixSortKernelPiS_S_S_ii_param_4,
	.param .u32 _Z15radixSortKernelPiS_S_S_ii_param_5
)
{
	.reg .pred 	%p<21>;
	.reg .b32 	%r<89>;
	.reg .b32 	%f<4>;
	.reg .b64 	%rd<35>;

	ld.param.u64 	%rd7, [_Z15radixSortKernelPiS_S_S_ii_param_0];
	ld.param.u64 	%rd8, [_Z15radixSortKernelPiS_S_S_ii_param_1];
	ld.param.u64 	%rd9, [_Z15radixSortKernelPiS_S_S_ii_param_2];
	ld.param.u64 	%rd10, [_Z15radixSortKernelPiS_S_S_ii_param_3];
	ld.param.u32 	%r40, [_Z15radixSortKernelPiS_S_S_ii_param_4];
	ld.param.u32 	%r41, [_Z15radixSortKernelPiS_S_S_ii_param_5];
	cvta.to.global.u64 	%rd1, %rd7;
	cvta.to.global.u64 	%rd2, %rd10;
	cvta.to.global.u64 	%rd3, %rd8;
	cvta.to.global.u64 	%rd4, %rd9;
	mov.u32 	%r42, %ctaid.x;
	mov.u32 	%r1, %ntid.x;
	mov.u32 	%r43, %tid.x;
	mad.lo.s32 	%r2, %r42, %r1, %r43;
	setp.lt.s32 	%p1, %r41, 1;
	@%p1 bra 	$L__BB0_31;
	mov.u32 	%r45, %nctaid.x;
	mul.lo.s32 	%r3, %r1, %r45;
	shr.s32 	%r4, %r40, 1;
	mul.wide.s32 	%rd11, %r40, 4;
	add.s64 	%rd5, %rd4, %rd11;
	shl.b32 	%r46, %r2, 1;
	or.b32  	%r5, %r46, 1;
	shl.b32 	%r6, %r3, 1;
	mov.b32 	%r75, 0;
$L__BB0_2:
	setp.ge.s32 	%p2, %r2, %r40;
	@%p2 bra 	$L__BB0_5;
	mov.b32 	%r47, 1;
	shl.b32 	%r8, %r47, %r75;
	mov.u32 	%r76, %r2;
$L__BB0_4:
	mul.wide.s32 	%rd12, %r76, 4;
	add.s64 	%rd13, %rd1, %rd12;
	ld.global.u32 	%r48, [%rd13];
	not.b32 	%r49, %r48;
	and.b32  	%r50, %r8, %r49;
	shr.s32 	%r51, %r50, %r75;
	add.s64 	%rd14, %rd3, %rd12;
	st.global.u32 	[%rd14], %r51;
	add.s64 	%rd15, %rd4, %rd12;
	st.global.u32 	[%rd15], %r51;
	add.s32 	%r76, %r76, %r3;
	setp.lt.s32 	%p3, %r76, %r40;
	@%p3 bra 	$L__BB0_4;
$L__BB0_5:
	setp.lt.s32 	%p4, %r4, 1;
	bar.sync 	0;
	mov.b32 	%r81, 1;
	@%p4 bra 	$L__BB0_11;
	mov.b32 	%r81, 1;
	mov.u32 	%r77, %r4;
$L__BB0_7:
	bar.sync 	0;
	setp.ge.s32 	%p5, %r2, %r77;
	@%p5 bra 	$L__BB0_10;
	mul.lo.s32 	%r79, %r5, %r81;
	mul.lo.s32 	%r14, %r6, %r81;
	mov.u32 	%r80, %r2;
$L__BB0_9:
	mul.wide.s32 	%rd16, %r79, 4;
	add.s64 	%rd17, %rd4, %rd16;
	ld.global.u32 	%r54, [%rd17+-4];
	mul.wide.s32 	%rd18, %r81, 4;
	add.s64 	%rd19, %rd17, %rd18;
	ld.global.u32 	%r55, [%rd19+-4];
	add.s32 	%r56, %r55, %r54;
	st.global.u32 	[%rd19+-4], %r56;
	add.s32 	%r80, %r80, %r3;
	add.s32 	%r79, %r79, %r14;
	setp.lt.s32 	%p6, %r80, %r77;
	@%p6 bra 	$L__BB0_9;
$L__BB0_10:
	shl.b32 	%r81, %r81, 1;
	shr.u32 	%r20, %r77, 1;
	setp.gt.u32 	%p7, %r77, 1;
	mov.u32 	%r77, %r20;
	@%p7 bra 	$L__BB0_7;
$L__BB0_11:
	setp.ne.s32 	%p8, %r2, 0;
	@%p8 bra 	$L__BB0_13;
	mov.b32 	%r57, 0;
	st.global.u32 	[%rd5+-4], %r57;
$L__BB0_13:
	setp.lt.s32 	%p9, %r40, 2;
	@%p9 bra 	$L__BB0_19;
	mov.b32 	%r82, 1;
$L__BB0_15:
	shr.u32 	%r81, %r81, 1;
	bar.sync 	0;
	setp.ge.s32 	%p10, %r2, %r82;
	@%p10 bra 	$L__BB0_18;
	mov.u32 	%r84, %r2;
$L__BB0_17:
	mul.lo.s32 	%r59, %r84, %r81;
	shl.b32 	%r60, %r59, 1;
	add.s32 	%r61, %r60, %r81;
	mul.wide.s32 	%rd20, %r61, 4;
	add.s64 	%rd21, %rd4, %rd20;
	ld.global.u32 	%r62, [%rd21+-4];
	cvt.rn.f32.s32 	%f1, %r62;
	mul.wide.u32 	%rd22, %r81, 4;
	add.s64 	%rd23, %rd21, %rd22;
	ld.global.u32 	%r63, [%rd23+-4];
	st.global.u32 	[%rd21+-4], %r63;
	cvt.rn.f32.s32 	%f2, %r63;
	add.f32 	%f3, %f1, %f2;
	cvt.rzi.s32.f32 	%r64, %f3;
	st.global.u32 	[%rd23+-4], %r64;
	add.s32 	%r84, %r84, %r3;
	setp.lt.s32 	%p11, %r84, %r82;
	@%p11 bra 	$L__BB0_17;
$L__BB0_18:
	shl.b32 	%r82, %r82, 1;
	setp.lt.s32 	%p12, %r82, %r40;
	@%p12 bra 	$L__BB0_15;
$L__BB0_19:
	setp.ge.s32 	%p13, %r2, %r40;
	bar.sync 	0;
	@%p13 bra 	$L__BB0_24;
	ld.global.u32 	%r65, [%rd3+124];
	ld.global.u32 	%r66, [%rd4+124];
	add.s32 	%r28, %r65, %r66;
	mov.b32 	%r67, 1;
	shl.b32 	%r29, %r67, %r75;
	mov.u32 	%r85, %r2;
$L__BB0_21:
	mul.wide.s32 	%rd24, %r85, 4;
	add.s64 	%rd6, %rd4, %rd24;
	ld.global.u32 	%r68, [%rd6];
	add.s32 	%r69, %r28, %r85;
	sub.s32 	%r86, %r69, %r68;
	add.s64 	%rd25, %rd3, %rd24;
	st.global.u32 	[%rd25], %r86;
	add.s64 	%rd26, %rd1, %rd24;
	ld.global.u32 	%r70, [%rd26];
	and.b32  	%r71, %r70, %r29;
	setp.ne.s32 	%p14, %r71, 0;
	@%p14 bra 	$L__BB0_23;
	ld.global.u32 	%r86, [%rd6];
$L__BB0_23:
	st.global.u32 	[%rd6], %r86;
	add.s32 	%r85, %r85, %r3;
	setp.lt.s32 	%p15, %r85, %r40;
	@%p15 bra 	$L__BB0_21;
$L__BB0_24:
	setp.ge.s32 	%p16, %r2, %r40;
	bar.sync 	0;
	@%p16 bra 	$L__BB0_27;
	mov.u32 	%r87, %r2;
$L__BB0_26:
	mul.wide.s32 	%rd27, %r87, 4;
	add.s64 	%rd28, %rd1, %rd27;
	ld.global.u32 	%r72, [%rd28];
	add.s64 	%rd29, %rd4, %rd27;
	ld.global.u32 	%r73, [%rd29];
	mul.wide.s32 	%rd30, %r73, 4;
	add.s64 	%rd31, %rd2, %rd30;
	st.global.u32 	[%rd31], %r72;
	add.s32 	%r87, %r87, %r3;
	setp.lt.s32 	%p17, %r87, %r40;
	@%p17 bra 	$L__BB0_26;
$L__BB0_27:
	setp.ge.s32 	%p18, %r2, %r40;
	bar.sync 	0;
	@%p18 bra 	$L__BB0_30;
	mov.u32 	%r88, %r2;
$L__BB0_29:
	mul.wide.s32 	%rd32, %r88, 4;
	add.s64 	%rd33, %rd2, %rd32;
	ld.global.u32 	%r74, [%rd33];
	add.s64 	%rd34, %rd1, %rd32;
	st.global.u32 	[%rd34], %r74;
	add.s32 	%r88, %r88, %r3;
	setp.lt.s32 	%p19, %r88, %r40;
	@%p19 bra 	$L__BB0_29;
$L__BB0_30:
	add.s32 	%r75, %r75, 1;
	setp.ne.s32 	%p20, %r75, %r41;
	@%p20 bra 	$L__BB0_2;
$L__BB0_31:
	ret;

}


// ===== COMPILED SASS (sm_100) =====

	.target	sm_100

	.elftype	@"ET_EXEC"


//--------------------- .note.nv.tkinfo           --------------------------
	.section	.note.nv.tkinfo,"",@"SHT_NOTE"
	.sectionflags	@"SHF_NOTE_NV_TKINFO"
	.tkinfo
        /*0018*/ 	.word	0x00000002
        /*0030*/ 	.string	""
        /*0030*/ 	.string	"ptxas"
        /*0030*/ 	.string	"Cuda compilation tools, release 13.0, V13.0.88"
        /*0030*/ 	.string	"Build cuda_13.0.r13.0/compiler.36424714_0"
        /*0030*/ 	.string	"-arch sm_100 -m 64 "



//--------------------- .note.nv.cuinfo           --------------------------
	.section	.note.nv.cuinfo,"",@"SHT_NOTE"
	.sectionflags	@"SHF_NOTE_NV_CUINFO"
        /*0018*/ 	.short	0x0002
        /*001a*/ 	.short	0x0064
        /*001c*/ 	.short	0x0082
	.zero		2


//--------------------- .nv.info                  --------------------------
	.section	.nv.info,"",@"SHT_CUDA_INFO"
	.align	4


	//----- nvinfo : EIATTR_REGCOUNT
	.align		4
        /*0000*/ 	.byte	0x04, 0x2f
        /*0002*/ 	.short	(.L_1 - .L_0)
	.align		4
.L_0:
        /*0004*/ 	.word	index@(_Z15radixSortKernelPiS_S_S_ii)
        /*0008*/ 	.word	0x0000001c


	//----- nvinfo : EIATTR_FRAME_SIZE
	.align		4
.L_1:
        /*000c*/ 	.byte	0x04, 0x11
        /*000e*/ 	.short	(.L_3 - .L_2)
	.align		4
.L_2:
        /*0010*/ 	.word	index@(_Z15radixSortKernelPiS_S_S_ii)
        /*0014*/ 	.word	0x00000000


	//----- nvinfo : EIATTR_MIN_STACK_SIZE
	.align		4
.L_3:
        /*0018*/ 	.byte	0x04, 0x12
        /*001a*/ 	.short	(.L_5 - .L_4)
	.align		4
.L_4:
        /*001c*/ 	.word	index@(_Z15radixSortKernelPiS_S_S_ii)
        /*0020*/ 	.word	0x00000000
.L_5:


//--------------------- .nv.compat                --------------------------
	.section	.nv.compat,"",@"SHT_CUDA_COMPAT_INFO"
	.align	4
        /*0000*/ 	.byte	0x02, 0x09, 0x00, 0x00, 0x02, 0x02, 0x01, 0x00, 0x02, 0x05, 0x05, 0x00, 0x03, 0x07, 0x01, 0x01
        /*0010*/ 	.byte	0x02, 0x03, 0x00, 0x00, 0x02, 0x06, 0x01, 0x00, 0x04, 0x0b, 0x08, 0x00, 0x09, 0x00, 0x00, 0x00
        /*0020*/ 	.byte	0x00, 0x00, 0x00, 0x00


//--------------------- .nv.info._Z15radixSortKernelPiS_S_S_ii --------------------------
	.section	.nv.info._Z15radixSortKernelPiS_S_S_ii,"",@"SHT_CUDA_INFO"
	.sectionflags	@""
	.align	4


	//----- nvinfo : EIATTR_CUDA_API_VERSION
	.align		4
        /*0000*/ 	.byte	0x04, 0x37
        /*0002*/ 	.short	(.L_7 - .L_6)
.L_6:
        /*0004*/ 	.word	0x00000082


	//----- nvinfo : EIATTR_KPARAM_INFO
	.align		4
.L_7:
        /*0008*/ 	.byte	0x04, 0x17
        /*000a*/ 	.short	(.L_9 - .L_8)
.L_8:
        /*000c*/ 	.word	0x00000000
        /*0010*/ 	.short	0x0005
        /*0012*/ 	.short	0x0024
        /*0014*/ 	.byte	0x00, 0xf0, 0x11, 0x00


	//----- nvinfo : EIATTR_KPARAM_INFO
	.align		4
.L_9:
        /*0018*/ 	.byte	0x04, 0x17
        /*001a*/ 	.short	(.L_11 - .L_10)
.L_10:
        /*001c*/ 	.word	0x00000000
        /*0020*/ 	.short	0x0004
        /*0022*/ 	.short	0x0020
        /*0024*/ 	.byte	0x00, 0xf0, 0x11, 0x00


	//----- nvinfo : EIATTR_KPARAM_INFO
	.align		4
.L_11:
        /*0028*/ 	.byte	0x04, 0x17
        /*002a*/ 	.short	(.L_13 - .L_12)
.L_12:
        /*002c*/ 	.word	0x00000000
        /*0030*/ 	.short	0x0003
        /*0032*/ 	.short	0x0018
        /*0034*/ 	.byte	0x00, 0xf5, 0x21, 0x00


	//----- nvinfo : EIATTR_KPARAM_INFO
	.align		4
.L_13:
        /*0038*/ 	.byte	0x04, 0x17
        /*003a*/ 	.short	(.L_15 - .L_14)
.L_14:
        /*003c*/ 	.word	0x00000000
        /*0040*/ 	.short	0x0002
        /*0042*/ 	.short	0x0010
        /*0044*/ 	.byte	0x00, 0xf5, 0x21, 0x00


	//----- nvinfo : EIATTR_KPARAM_INFO
	.align		4
.L_15:
        /*0048*/ 	.byte	0x04, 0x17
        /*004a*/ 	.short	(.L_17 - .L_16)
.L_16:
        /*004c*/ 	.word	0x00000000
        /*0050*/ 	.short	0x0001
        /*0052*/ 	.short	0x0008
        /*0054*/ 	.byte	0x00, 0xf5, 0x21, 0x00


	//----- nvinfo : EIATTR_KPARAM_INFO
	.align		4
.L_17:
        /*0058*/ 	.byte	0x04, 0x17
        /*005a*/ 	.short	(.L_19 - .L_18)
.L_18:
        /*005c*/ 	.word	0x00000000
        /*0060*/ 	.short	0x0000
        /*0062*/ 	.short	0x0000
        /*0064*/ 	.byte	0x00, 0xf5, 0x21, 0x00


	//----- nvinfo : EIATTR_SPARSE_MMA_MASK
	.align		4
.L_19:
        /*0068*/ 	.byte	0x03, 0x50
        /*006a*/ 	.short	0x0000


	//----- nvinfo : EIATTR_MAXREG_COUNT
	.align		4
        /*006c*/ 	.byte	0x03, 0x1b
        /*006e*/ 	.short	0x00ff


	//----- nvinfo : EIATTR_NUM_BARRIERS
	.align		4
        /*0070*/ 	.byte	0x02, 0x4c
        /*0072*/ 	.byte	0x01
	.zero		1


	//----- nvinfo : EIATTR_MERCURY_ISA_VERSION
	.align		4
        /*0074*/ 	.byte	0x03, 0x5f
        /*0076*/ 	.short	0x0101


	//----- nvinfo : EIATTR_VRC_CTA_INIT_COUNT
	.align		4
        /*0078*/ 	.byte	0x02, 0x4a
	.zero		1
	.zero		1


	//----- nvinfo : EIATTR_EXIT_INSTR_OFFSETS
	.align		4
        /*007c*/ 	.byte	0x04, 0x1c
        /*007e*/ 	.short	(.L_21 - .L_20)


	//   ....[0]....
.L_20:
        /*0080*/ 	.word	0x00000060


	//   ....[1]....
        /*0084*/ 	.word	0x00000af0


	//----- nvinfo : EIATTR_CRS_STACK_SIZE
	.align		4
.L_21:
        /*0088*/ 	.byte	0x04, 0x1e
        /*008a*/ 	.short	(.L_23 - .L_22)
.L_22:
        /*008c*/ 	.word	0x00000000


	//----- nvinfo : EIATTR_CBANK_PARAM_SIZE
	.align		4
.L_23:
        /*0090*/ 	.byte	0x03, 0x19
        /*0092*/ 	.short	0x0028


	//----- nvinfo : EIATTR_PARAM_CBANK
	.align		4
        /*0094*/ 	.byte	0x04, 0x0a
        /*0096*/ 	.short	(.L_25 - .L_24)
	.align		4
.L_24:
        /*0098*/ 	.word	index@(.nv.constant0._Z15radixSortKernelPiS_S_S_ii)
        /*009c*/ 	.short	0x0380
        /*009e*/ 	.short	0x0028


	//----- nvinfo : EIATTR_SW_WAR
	.align		4
.L_25:
        /*00a0*/ 	.byte	0x04, 0x36
        /*00a2*/ 	.short	(.L_27 - .L_26)
.L_26:
        /*00a4*/ 	.word	0x00000008
.L_27:


//--------------------- .nv.callgraph             --------------------------
	.section	.nv.callgraph,"",@"SHT_CUDA_CALLGRAPH"
	.align	4
	.sectionentsize	8
	.align		4
        /*0000*/ 	.word	0x00000000
	.align		4
        /*0004*/ 	.word	0xffffffff
	.align		4
        /*0008*/ 	.word	0x00000000
	.align		4
        /*000c*/ 	.word	0xfffffffe
	.align		4
        /*0010*/ 	.word	0x00000000
	.align		4
        /*0014*/ 	.word	0xfffffffd
	.align		4
        /*0018*/ 	.word	0x00000000
	.align		4
        /*001c*/ 	.word	0xfffffffc


//--------------------- .text._Z15radixSortKernelPiS_S_S_ii --------------------------
	.section	.text._Z15radixSortKernelPiS_S_S_ii,"ax",@progbits
	.align	128
        .global         _Z15radixSortKernelPiS_S_S_ii
        .type           _Z15radixSortKernelPiS_S_S_ii,@function
        .size           _Z15radixSortKernelPiS_S_S_ii,(.L_x_26 - _Z15radixSortKernelPiS_S_S_ii)
        .other          _Z15radixSortKernelPiS_S_S_ii,@"STO_CUDA_ENTRY STV_DEFAULT"
_Z15radixSortKernelPiS_S_S_ii:
.text._Z15radixSortKernelPiS_S_S_ii:
[----:B------:R-:W-:Y:S08]  /*0000*/  LDC R1, c[0x0][0x37c] ;  /* 0x0000df00ff017b82 */ /* 0x000ff00000000800 */
[----:B------:R-:W0:Y:S01]  /*0010*/  LDC R0, c[0x0][0x3a4] ;  /* 0x0000e900ff007b82 */ /* 0x000e220000000800 */
[----:B------:R-:W1:Y:S07]  /*0020*/  S2R R7, SR_TID.X ;  /* 0x0000000000077919 */ /* 0x000e6e0000002100 */
[----:B------:R-:W2:Y:S08]  /*0030*/  LDC R6, c[0x0][0x360] ;  /* 0x0000d800ff067b82 */ /* 0x000eb00000000800 */
[----:B------:R-:W3:Y:S01]  /*0040*/  S2UR UR4, SR_CTAID.X ;  /* 0x00000000000479c3 */ /* 0x000ee20000002500 */
[----:B0-----:R-:W-:-:S13]  /*0050*/  ISETP.GE.AND P0, PT, R0, 0x1, PT ;  /* 0x000000010000780c */ /* 0x001fda0003f06270 */
[----:B-123--:R-:W-:Y:S05]  /*0060*/  @!P0 EXIT ;  /* 0x000000000000894d */ /* 0x00efea0003800000 */
[----:B------:R-:W0:Y:S01]  /*0070*/  LDC R9, c[0x0][0x3a0] ;  /* 0x0000e800ff097b82 */ /* 0x000e220000000800 */
[----:B------:R-:W1:Y:S01]  /*0080*/  LDCU UR5, c[0x0][0x370] ;  /* 0x00006e00ff0577ac */ /* 0x000e620008000800 */
[C---:B------:R-:W-:Y:S01]  /*0090*/  IMAD R7, R6.reuse, UR4, R7 ;  /* 0x0000000406077c24 */ /* 0x040fe2000f8e0207 */
[----:B------:R-:W2:Y:S04]  /*00a0*/  LDCU.64 UR6, c[0x0][0x358] ;  /* 0x00006b00ff0677ac */ /* 0x000ea80008000a00 */
[----:B------:R-:W-:Y:S01]  /*00b0*/  LEA R5, R7, 0x1, 0x1 ;  /* 0x0000000107057811 */ /* 0x000fe200078e08ff */
[----:B------:R-:W3:Y:S01]  /*00c0*/  LDC.64 R2, c[0x0][0x390] ;  /* 0x0000e400ff027b82 */ /* 0x000ee20000000a00 */
[----:B------:R-:W-:Y:S01]  /*00d0*/  UMOV UR4, URZ ;  /* 0x000000ff00047c82 */ /* 0x000fe20008000000 */
[----:B-1----:R-:W-:-:S04]  /*00e0*/  IMAD R6, R6, UR5, RZ ;  /* 0x0000000506067c24 */ /* 0x002fc8000f8e02ff */
[----:B------:R-:W-:Y:S01]  /*00f0*/  IMAD.SHL.U32 R0, R6, 0x2, RZ ;  /* 0x0000000206007824 */ /* 0x000fe200078e00ff */
[----:B0-----:R-:W-:Y:S01]  /*0100*/  SHF.R.S32.HI R4, RZ, 0x1, R9 ;  /* 0x00000001ff047819 */ /* 0x001fe20000011409 */
[----:B--23--:R-:W-:-:S07]  /*0110*/  IMAD.WIDE R2, R9, 0x4, R2 ;  /* 0x0000000409027825 */ /* 0x00cfce00078e0202 */
.L_x_24:
[----:B------:R-:W0:Y:S01]  /*0120*/  LDCU UR5, c[0x0][0x3a0] ;  /* 0x00007400ff0577ac */ /* 0x000e220008000800 */
[----:B------:R-:W-:Y:S01]  /*0130*/  BSSY.RECONVERGENT B0, `(.L_x_0) ;  /* 0x0000014000007945 */ /* 0x000fe20003800200 */
[----:B0-----:R-:W-:-:S13]  /*0140*/  ISETP.GE.AND P0, PT, R7, UR5, PT ;  /* 0x0000000507007c0c */ /* 0x001fda000bf06270 */
[----:B-1234-:R-:W-:Y:S05]  /*0150*/  @P0 BRA `(.L_x_1) ;  /* 0x0000000000440947 */ /* 0x01efea0003800000 */
[----:B------:R-:W0:Y:S01]  /*0160*/  LDC.64 R8, c[0x0][0x390] ;  /* 0x0000e400ff087b82 */ /* 0x000e220000000a00 */
[----:B------:R-:W-:Y:S01]  /*0170*/  IMAD.MOV.U32 R14, RZ, RZ, 0x1 ;  /* 0x00000001ff0e7424 */ /* 0x000fe200078e00ff */
[----:B------:R-:W-:-:S04]  /*0180*/  MOV R21, R7 ;  /* 0x0000000700157202 */ /* 0x000fc80000000f00 */
[----:B------:R-:W-:Y:S02]  /*0190*/  SHF.L.U32 R25, R14, UR4, RZ ;  /* 0x000000040e197c19 */ /* 0x000fe400080006ff */
[----:B------:R-:W1:Y:S08]  /*01a0*/  LDC.64 R10, c[0x0][0x380] ;  /* 0x0000e000ff0a7b82 */ /* 0x000e700000000a00 */
[----:B------:R-:W2:Y:S02]  /*01b0*/  LDC.64 R12, c[0x0][0x388] ;  /* 0x0000e200ff0c7b82 */ /* 0x000ea40000000a00 */
.L_x_2:
[----:B-1----:R-:W-:-:S06]  /*01c0*/  IMAD.WIDE R16, R21, 0x4, R10 ;  /* 0x0000000415107825 */ /* 0x002fcc00078e020a */
[----:B------:R-:W3:Y:S01]  /*01d0*/  LDG.E R16, desc[UR6][R16.64] ;  /* 0x0000000610107981 */ /* 0x000ee2000c1e1900 */
[----:B--2---:R-:W-:Y:S01]  /*01e0*/  IMAD.WIDE R14, R21, 0x4, R12 ;  /* 0x00000004150e7825 */ /* 0x004fe200078e020c */
[----:B---3--:R-:W-:-:S04]  /*01f0*/  LOP3.LUT R18, R25, R16, RZ, 0x30, !PT ;  /* 0x0000001019127212 */ /* 0x008fc800078e30ff */
[----:B------:R-:W-:Y:S01]  /*0200*/  SHF.R.S32.HI R23, RZ, UR4, R18 ;  /* 0x00000004ff177c19 */ /* 0x000fe20008011412 */
[----:B0-----:R-:W-:-:S04]  /*0210*/  IMAD.WIDE R18, R21, 0x4, R8 ;  /* 0x0000000415127825 */ /* 0x001fc800078e0208 */
[----:B------:R3:W-:Y:S01]  /*0220*/  STG.E desc[UR6][R14.64], R23 ;  /* 0x000000170e007986 */ /* 0x0007e2000c101906 */
[----:B------:R-:W-:-:S03]  /*0230*/  IMAD.IADD R21, R6, 0x1, R21 ;  /* 0x0000000106157824 */ /* 0x000fc600078e0215 */
[----:B------:R3:W-:Y:S02]  /*0240*/  STG.E desc[UR6][R18.64], R23 ;  /* 0x0000001712007986 */ /* 0x0007e4000c101906 */
[----:B------:R-:W-:-:S13]  /*0250*/  ISETP.GE.AND P0, PT, R21, UR5, PT ;  /* 0x0000000515007c0c */ /* 0x000fda000bf06270 */
[----:B---3--:R-:W-:Y:S05]  /*0260*/  @!P0 BRA `(.L_x_2) ;  /* 0xfffffffc00d48947 */ /* 0x008fea000383ffff */
.L_x_1:
[----:B------:R-:W-:Y:S05]  /*0270*/  BSYNC.RECONVERGENT B0 ;  /* 0x0000000000007941 */ /* 0x000fea0003800200 */
.L_x_0:
[----:B------:R-:W-:Y:S01]  /*0280*/  BAR.SYNC.DEFER_BLOCKING 0x0 ;  /* 0x0000000000007b1d */ /* 0x000fe20000010000 */
[----:B------:R-:W-:Y:S01]  /*0290*/  ISETP.GE.AND P0, PT, R4, 0x1, PT ;  /* 0x000000010400780c */ /* 0x000fe20003f06270 */
[----:B------:R-:W-:-:S12]  /*02a0*/  IMAD.MOV.U32 R12, RZ, RZ, 0x1 ;  /* 0x00000001ff0c7424 */ /* 0x000fd800078e00ff */
[----:B------:R-:W-:Y:S05]  /*02b0*/  @!P0 BRA `(.L_x_3) ;  /* 0x0000000000688947 */ /* 0x000fea0003800000 */
[----:B------:R-:W-:Y:S02]  /*02c0*/  HFMA2 R12, -RZ, RZ, 0, 5.9604644775390625e-08 ;  /* 0x00000001ff0c7431 */ /* 0x000fe400000001ff */
[----:B------:R-:W-:-:S07]  /*02d0*/  IMAD.MOV.U32 R16, RZ, RZ, R4 ;  /* 0x000000ffff107224 */ /* 0x000fce00078e0004 */
.L_x_7:
[----:B------:R-:W-:Y:S01]  /*02e0*/  BAR.SYNC.DEFER_BLOCKING 0x0 ;  /* 0x0000000000007b1d */ /* 0x000fe20000010000 */
[----:B------:R-:W-:Y:S02]  /*02f0*/  ISETP.GE.AND P1, PT, R7, R16, PT ;  /* 0x000000100700720c */ /* 0x000fe40003f26270 */
[----:B------:R-:W-:Y:S02]  /*0300*/  ISETP.GT.U32.AND P0, PT, R16, 0x1, PT ;  /* 0x000000011000780c */ /* 0x000fe40003f04070 */
[----:B------:R-:W-:Y:S01]  /*0310*/  SHF.R.U32.HI R18, RZ, 0x1, R16 ;  /* 0x00000001ff127819 */ /* 0x000fe20000011610 */
[----:B------:R-:W-:Y:S08]  /*0320*/  BSSY.RECONVERGENT B0, `(.L_x_4) ;  /* 0x0000010000007945 */ /* 0x000ff00003800200 */
[----:B-1----:R-:W-:Y:S05]  /*0330*/  @P1 BRA `(.L_x_5) ;  /* 0x0000000000381947 */ /* 0x002fea0003800000 */
[----:B------:R-:W0:Y:S01]  /*0340*/  LDC.64 R8, c[0x0][0x390] ;  /* 0x0000e400ff087b82 */ /* 0x000e220000000a00 */
[-C--:B------:R-:W-:Y:S02]  /*0350*/  IMAD R13, R5, R12.reuse, RZ ;  /* 0x0000000c050d7224 */ /* 0x080fe400078e02ff */
[----:B------:R-:W-:Y:S02]  /*0360*/  IMAD R20, R0, R12, RZ ;  /* 0x0000000c00147224 */ /* 0x000fe400078e02ff */
[----:B------:R-:W-:-:S07]  /*0370*/  IMAD.MOV.U32 R17, RZ, RZ, R7 ;  /* 0x000000ffff117224 */ /* 0x000fce00078e0007 */
.L_x_6:
[----:B0-----:R-:W-:-:S04]  /*0380*/  IMAD.WIDE R14, R13, 0x4, R8 ;  /* 0x000000040d0e7825 */ /* 0x001fc800078e0208 */
[----:B-1----:R-:W-:Y:S02]  /*0390*/  IMAD.WIDE R10, R12, 0x4, R14 ;  /* 0x000000040c0a7825 */ /* 0x002fe400078e020e */
[----:B------:R-:W2:Y:S04]  /*03a0*/  LDG.E R14, desc[UR6][R14.64+-0x4] ;  /* 0xfffffc060e0e7981 */ /* 0x000ea8000c1e1900 */
[----:B------:R-:W2:Y:S01]  /*03b0*/  LDG.E R19, desc[UR6][R10.64+-0x4] ;  /* 0xfffffc060a137981 */ /* 0x000ea2000c1e1900 */
[----:B------:R-:W-:Y:S02]  /*03c0*/  IMAD.IADD R17, R6, 0x1, R17 ;  /* 0x0000000106117824 */ /* 0x000fe400078e0211 */
[----:B------:R-:W-:-:S03]  /*03d0*/  IMAD.IADD R13, R20, 0x1, R13 ;  /* 0x00000001140d7824 */ /* 0x000fc600078e020d */
[----:B------:R-:W-:Y:S02]  /*03e0*/  ISETP.GE.AND P1, PT, R17, R16, PT ;  /* 0x000000101100720c */ /* 0x000fe40003f26270 */
[----:B--2---:R-:W-:-:S05]  /*03f0*/  IADD3 R19, PT, PT, R14, R19, RZ ;  /* 0x000000130e137210 */ /* 0x004fca0007ffe0ff */
[----:B------:R1:W-:Y:S06]  /*0400*/  STG.E desc[UR6][R10.64+-0x4], R19 ;  /* 0xfffffc130a007986 */ /* 0x0003ec000c101906 */
[----:B------:R-:W-:Y:S05]  /*0410*/  @!P1 BRA `(.L_x_6) ;  /* 0xfffffffc00d89947 */ /* 0x000fea000383ffff */
.L_x_5:
[----:B------:R-:W-:Y:S05]  /*0420*/  BSYNC.RECONVERGENT B0 ;  /* 0x0000000000007941 */ /* 0x000fea0003800200 */
.L_x_4:
[----:B------:R-:W-:Y:S01]  /*0430*/  SHF.L.U32 R12, R12, 0x1, RZ ;  /* 0x000000010c0c7819 */ /* 0x000fe200000006ff */
[----:B------:R-:W-:Y:S01]  /*0440*/  IMAD.MOV.U32 R16, RZ, RZ, R18 ;  /* 0x000000ffff107224 */ /* 0x000fe200078e0012 */
[----:B------:R-:W-:Y:S06]  /*0450*/  @P0 BRA `(.L_x_7) ;  /* 0xfffffffc00a00947 */ /* 0x000fec000383ffff */
.L_x_3:
[----:B------:R-:W0:Y:S01]  /*0460*/  LDCU UR5, c[0x0][0x3a0] ;  /* 0x00007400ff0577ac */ /* 0x000e220008000800 */
[----:B------:R-:W-:-:S13]  /*0470*/  ISETP.NE.AND P0, PT, R7, RZ, PT ;  /* 0x000000ff0700720c */ /* 0x000fda0003f05270 */
[----:B------:R2:W-:Y:S01]  /*0480*/  @!P0 STG.E desc[UR6][R2.64+-0x4], RZ ;  /* 0xfffffcff02008986 */ /* 0x0005e2000c101906 */
[----:B0-----:R-:W-:-:S05]  /*0490*/  IMAD.U32 R8, RZ, RZ, UR5 ;  /* 0x00000005ff087e24 */ /* 0x001fca000f8e00ff */
[----:B------:R-:W-:-:S13]  /*04a0*/  ISETP.GE.AND P0, PT, R8, 0x2, PT ;  /* 0x000000020800780c */ /* 0x000fda0003f06270 */
[----:B--2---:R-:W-:Y:S05]  /*04b0*/  @!P0 BRA `(.L_x_8) ;  /* 0x0000000000748947 */ /* 0x004fea0003800000 */
[----:B------:R-:W-:-:S05]  /*04c0*/  UMOV UR5, 0x1 ;  /* 0x0000000100057882 */ /* 0x000fca0000000000 */
.L_x_12:
[----:B------:R-:W-:Y:S01]  /*04d0*/  BAR.SYNC.DEFER_BLOCKING 0x0 ;  /* 0x0000000000007b1d */ /* 0x000fe20000010000 */
[----:B------:R-:W-:Y:S02]  /*04e0*/  ISETP.GE.AND P0, PT, R7, UR5, PT ;  /* 0x0000000507007c0c */ /* 0x000fe4000bf06270 */
[----:B------:R-:W-:-:S03]  /*04f0*/  SHF.R.U32.HI R12, RZ, 0x1, R12 ;  /* 0x00000001ff0c7819 */ /* 0x000fc6000001160c */
[----:B------:R-:W-:Y:S08]  /*0500*/  BSSY.RECONVERGENT B0, `(.L_x_9) ;  /* 0x0000013000007945 */ /* 0x000ff00003800200 */
[----:B--2---:R-:W-:Y:S05]  /*0510*/  @P0 BRA `(.L_x_10) ;  /* 0x0000000000440947 */ /* 0x004fea0003800000 */
[----:B------:R-:W0:Y:S01]  /*0520*/  LDC.64 R8, c[0x0][0x390] ;  /* 0x0000e400ff087b82 */ /* 0x000e220000000a00 */
[----:B------:R-:W-:-:S07]  /*0530*/  MOV R13, R7 ;  /* 0x00000007000d7202 */ /* 0x000fce0000000f00 */
.L_x_11:
[----:B-12---:R-:W-:-:S04]  /*0540*/  IMAD R11, R12, R13, RZ ;  /* 0x0000000d0c0b7224 */ /* 0x006fc800078e02ff */
[----:B------:R-:W-:-:S04]  /*0550*/  IMAD R11, R11, 0x2, R12 ;  /* 0x000000020b0b7824 */ /* 0x000fc800078e020c */
[----:B0-----:R-:W-:-:S05]  /*0560*/  IMAD.WIDE R10, R11, 0x4, R8 ;  /* 0x000000040b0a7825 */ /* 0x001fca00078e0208 */
[----:B------:R-:W2:Y:S01]  /*0570*/  LDG.E R16, desc[UR6][R10.64+-0x4] ;  /* 0xfffffc060a107981 */ /* 0x000ea2000c1e1900 */
[----:B------:R-:W-:-:S05]  /*0580*/  IMAD.WIDE.U32 R14, R12, 0x4, R10 ;  /* 0x000000040c0e7825 */ /* 0x000fca00078e000a */
[----:B------:R-:W3:Y:S01]  /*0590*/  LDG.E R17, desc[UR6][R14.64+-0x4] ;  /* 0xfffffc060e117981 */ /* 0x000ee2000c1e1900 */
[----:B------:R-:W-:-:S04]  /*05a0*/  IADD3 R13, PT, PT, R6, R13, RZ ;  /* 0x0000000d060d7210 */ /* 0x000fc80007ffe0ff */
[----:B------:R-:W-:Y:S02]  /*05b0*/  ISETP.GE.AND P0, PT, R13, UR5, PT ;  /* 0x000000050d007c0c */ /* 0x000fe4000bf06270 */
[----:B--2---:R-:W-:Y:S02]  /*05c0*/  I2FP.F32.S32 R16, R16 ;  /* 0x0000001000107245 */ /* 0x004fe40000201400 */
[----:B---3--:R-:W-:-:S05]  /*05d0*/  I2FP.F32.S32 R19, R17 ;  /* 0x0000001100137245 */ /* 0x008fca0000201400 */
[----:B------:R-:W-:-:S04]  /*05e0*/  FADD R16, R16, R19 ;  /* 0x0000001310107221 */ /* 0x000fc80000000000 */
[----:B------:R-:W0:Y:S01]  /*05f0*/  F2I.TRUNC.NTZ R19, R16 ;  /* 0x0000001000137305 */ /* 0x000e22000020f100 */
[----:B------:R2:W-:Y:S04]  /*0600*/  STG.E desc[UR6][R10.64+-0x4], R17 ;  /* 0xfffffc110a007986 */ /* 0x0005e8000c101906 */
[----:B0-----:R2:W-:Y:S01]  /*0610*/  STG.E desc[UR6][R14.64+-0x4], R19 ;  /* 0xfffffc130e007986 */ /* 0x0015e2000c101906 */
[----:B------:R-:W-:Y:S05]  /*0620*/  @!P0 BRA `(.L_x_11) ;  /* 0xfffffffc00c48947 */ /* 0x000fea000383ffff */
.L_x_10:
[----:B------:R-:W-:Y:S05]  /*0630*/  BSYNC.RECONVERGENT B0 ;  /* 0x0000000000007941 */ /* 0x000fea0003800200 */
.L_x_9:
[----:B------:R-:W0:Y:S01]  /*0640*/  LDCU UR8, c[0x0][0x3a0] ;  /* 0x00007400ff0877ac */ /* 0x000e220008000800 */
[----:B------:R-:W-:Y:S01]  /*0650*/  USHF.L.U32 UR5, UR5, 0x1, URZ ;  /* 0x0000000105057899 */ /* 0x000fe200080006ff */
[----:B0-----:R-:W-:-:S05]  /*0660*/  IMAD.U32 R8, RZ, RZ, UR8 ;  /* 0x00000008ff087e24 */ /* 0x001fca000f8e00ff */
[----:B------:R-:W-:-:S13]  /*0670*/  ISETP.LE.AND P0, PT, R8, UR5, PT ;  /* 0x0000000508007c0c */ /* 0x000fda000bf03270 */
[----:B------:R-:W-:Y:S05]  /*0680*/  @!P0 BRA `(.L_x_12) ;  /* 0xfffffffc00908947 */ /* 0x000fea000383ffff */
.L_x_8:
[----:B------:R-:W-:Y:S01]  /*0690*/  BAR.SYNC.DEFER_BLOCKING 0x0 ;  /* 0x0000000000007b1d */ /* 0x000fe20000010000 */
[----:B------:R-:W-:-:S05]  /*06a0*/  ISETP.GE.AND P0, PT, R7, R8, PT ;  /* 0x000000080700720c */ /* 0x000fca0003f06270 */
[----:B------:R-:W0:Y:S01]  /*06b0*/  LDCU UR5, c[0x0][0x3a0] ;  /* 0x00007400ff0577ac */ /* 0x000e220008000800 */
[----:B------:R-:W-:Y:S07]  /*06c0*/  BSSY.RECONVERGENT B0, `(.L_x_13) ;  /* 0x000001e000007945 */ /* 0x000fee0003800200 */
[----:B------:R-:W-:Y:S05]  /*06d0*/  @P0 BRA `(.L_x_14) ;  /* 0x0000000000700947 */ /* 0x000fea0003800000 */
[----:B------:R-:W3:Y:S08]  /*06e0*/  LDC.64 R8, c[0x0][0x388] ;  /* 0x0000e200ff087b82 */ /* 0x000ef00000000a00 */
[----:B--2---:R-:W2:Y:S08]  /*06f0*/  LDC.64 R16, c[0x0][0x390] ;  /* 0x0000e400ff107b82 */ /* 0x004eb00000000a00 */
[----:B------:R-:W4:Y:S01]  /*0700*/  LDC.64 R14, c[0x0][0x390] ;  /* 0x0000e400ff0e7b82 */ /* 0x000f220000000a00 */
[----:B---3--:R-:W3:Y:S07]  /*0710*/  LDG.E R8, desc[UR6][R8.64+0x7c] ;  /* 0x00007c0608087981 */ /* 0x008eee000c1e1900 */
[----:B------:R-:W0:Y:S01]  /*0720*/  LDC.64 R12, c[0x0][0x380] ;  /* 0x0000e000ff0c7b82 */ /* 0x000e220000000a00 */
[----:B--2---:R-:W3:Y:S07]  /*0730*/  LDG.E R17, desc[UR6][R16.64+0x7c] ;  /* 0x00007c0610117981 */ /* 0x004eee000c1e1900 */
[----:B-1----:R-:W1:Y:S01]  /*0740*/  LDC.64 R10, c[0x0][0x388] ;  /* 0x0000e200ff0a7b82 */ /* 0x002e620000000a00 */
[----:B------:R-:W-:Y:S01]  /*0750*/  HFMA2 R18, -RZ, RZ, 0, 5.9604644775390625e-08 ;  /* 0x00000001ff127431 */ /* 0x000fe200000001ff */
[----:B------:R-:W-:-:S04]  /*0760*/  MOV R21, R7 ;  /* 0x0000000700157202 */ /* 0x000fc80000000f00 */
[----:B------:R-:W-:Y:S01]  /*0770*/  SHF.L.U32 R25, R18, UR4, RZ ;  /* 0x0000000412197c19 */ /* 0x000fe200080006ff */
[----:B01-34-:R-:W-:-:S07]  /*0780*/  IMAD.IADD R20, R8, 0x1, R17 ;  /* 0x0000000108147824 */ /* 0x01bfce00078e0211 */
.L_x_17:
[----:B0-----:R-:W-:-:S05]  /*0790*/  IMAD.WIDE R16, R21, 0x4, R14 ;  /* 0x0000000415107825 */ /* 0x001fca00078e020e */
[----:B------:R-:W2:Y:S01]  /*07a0*/  LDG.E R18, desc[UR6][R16.64] ;  /* 0x0000000610127981 */ /* 0x000ea2000c1e1900 */
[----:B------:R-:W-:Y:S01]  /*07b0*/  IMAD.WIDE R8, R21, 0x4, R10 ;  /* 0x0000000415087825 */ /* 0x000fe200078e020a */
[----:B--2---:R-:W-:-:S03]  /*07c0*/  IADD3 R23, PT, PT, -R18, R20, R21 ;  /* 0x0000001412177210 */ /* 0x004fc60007ffe115 */
[----:B------:R-:W-:Y:S02]  /*07d0*/  IMAD.WIDE R18, R21, 0x4, R12 ;  /* 0x0000000415127825 */ /* 0x000fe400078e020c */
[----:B------:R0:W-:Y:S04]  /*07e0*/  STG.E desc[UR6][R8.64], R23 ;  /* 0x0000001708007986 */ /* 0x0001e8000c101906 */
[----:B------:R-:W2:Y:S01]  /*07f0*/  LDG.E R18, desc[UR6][R18.64] ;  /* 0x0000000612127981 */ /* 0x000ea2000c1e1900 */
[----:B------:R-:W-:Y:S01]  /*0800*/  BSSY.RECONVERGENT B1, `(.L_x_15) ;  /* 0x0000004000017945 */ /* 0x000fe20003800200 */
[----:B--2---:R-:W-:-:S13]  /*0810*/  LOP3.LUT P0, RZ, R18, R25, RZ, 0xc0, !PT ;  /* 0x0000001912ff7212 */ /* 0x004fda000780c0ff */
[----:B0-----:R-:W-:Y:S05]  /*0820*/  @P0 BRA `(.L_x_16) ;  /* 0x0000000000040947 */ /* 0x001fea0003800000 */
[----:B------:R0:W5:Y:S02]  /*0830*/  LDG.E R23, desc[UR6][R16.64] ;  /* 0x0000000610177981 */ /* 0x000164000c1e1900 */
.L_x_16:
[----:B------:R-:W-:Y:S05]  /*0840*/  BSYNC.RECONVERGENT B1 ;  /* 0x0000000000017941 */ /* 0x000fea0003800200 */
.L_x_15:
[----:B-----5:R3:W-:Y:S01]  /*0850*/  STG.E desc[UR6][R16.64], R23 ;  /* 0x0000001710007986 */ /* 0x0207e2000c101906 */
[----:B------:R-:W-:Y:S01]  /*0860*/  IMAD.U32 R8, RZ, RZ, UR5 ;  /* 0x00000005ff087e24 */ /* 0x000fe2000f8e00ff */
[----:B------:R-:W-:-:S04]  /*0870*/  IADD3 R21, PT, PT, R6, R21, RZ ;  /* 0x0000001506157210 */ /* 0x000fc80007ffe0ff */
[----:B------:R-:W-:-:S13]  /*0880*/  ISETP.GE.AND P0, PT, R21, R8, PT ;  /* 0x000000081500720c */ /* 0x000fda0003f06270 */
[----:B---3--:R-:W-:Y:S05]  /*0890*/  @!P0 BRA `(.L_x_17) ;  /* 0xfffffffc00bc8947 */ /* 0x008fea000383ffff */
.L_x_14:
[----:B0-----:R-:W-:Y:S05]  /*08a0*/  BSYNC.RECONVERGENT B0 ;  /* 0x0000000000007941 */ /* 0x001fea0003800200 */
.L_x_13:
[----:B------:R-:W-:Y:S01]  /*08b0*/  BAR.SYNC.DEFER_BLOCKING 0x0 ;  /* 0x0000000000007b1d */ /* 0x000fe20000010000 */
[----:B------:R-:W-:-:S05]  /*08c0*/  ISETP.GE.AND P1, PT, R7, R8, PT ;  /* 0x000000080700720c */ /* 0x000fca0003f26270 */
[----:B------:R-:W-:Y:S08]  /*08d0*/  BSSY.RECONVERGENT B0, `(.L_x_18) ;  /* 0x000000f000007945 */ /* 0x000ff00003800200 */
[----:B------:R-:W-:Y:S05]  /*08e0*/  @P1 BRA `(.L_x_19) ;  /* 0x0000000000341947 */ /* 0x000fea0003800000 */
[----:B-12---:R-:W0:Y:S01]  /*08f0*/  LDC.64 R10, c[0x0][0x380] ;  /* 0x0000e000ff0a7b82 */ /* 0x006e220000000a00 */
[----:B------:R-:W-:-:S07]  /*0900*/  IMAD.MOV.U32 R9, RZ, RZ, R7 ;  /* 0x000000ffff097224 */ /* 0x000fce00078e0007 */
[----:B------:R-:W1:Y:S08]  /*0910*/  LDC.64 R12, c[0x0][0x390] ;  /* 0x0000e400ff0c7b82 */ /* 0x000e700000000a00 */
[----:B------:R-:W2:Y:S02]  /*0920*/  LDC.64 R14, c[0x0][0x398] ;  /* 0x0000e600ff0e7b82 */ /* 0x000ea40000000a00 */
.L_x_20:
[----:B-1----:R-:W-:-:S04]  /*0930*/  IMAD.WIDE R18, R9, 0x4, R12 ;  /* 0x0000000409127825 */ /* 0x002fc800078e020c */
[----:B0--3--:R-:W-:Y:S02]  /*0940*/  IMAD.WIDE R16, R9, 0x4, R10 ;  /* 0x0000000409107825 */ /* 0x009fe400078e020a */
[----:B------:R-:W2:Y:S04]  /*0950*/  LDG.E R19, desc[UR6][R18.64] ;  /* 0x0000000612137981 */ /* 0x000ea8000c1e1900 */
[----:B------:R-:W3:Y:S01]  /*0960*/  LDG.E R17, desc[UR6][R16.64] ;  /* 0x0000000610117981 */ /* 0x000ee2000c1e1900 */
[----:B------:R-:W-:-:S04]  /*0970*/  IADD3 R9, PT, PT, R6, R9, RZ ;  /* 0x0000000906097210 */ /* 0x000fc80007ffe0ff */
[----:B------:R-:W-:Y:S01]  /*0980*/  ISETP.GE.AND P0, PT, R9, R8, PT ;  /* 0x000000080900720c */ /* 0x000fe20003f06270 */
[----:B--2---:R-:W-:-:S05]  /*0990*/  IMAD.WIDE R20, R19, 0x4, R14 ;  /* 0x0000000413147825 */ /* 0x004fca00078e020e */
[----:B---3--:R3:W-:Y:S07]  /*09a0*/  STG.E desc[UR6][R20.64], R17 ;  /* 0x0000001114007986 */ /* 0x0087ee000c101906 */
[----:B------:R-:W-:Y:S05]  /*09b0*/  @!P0 BRA `(.L_x_20) ;  /* 0xfffffffc00dc8947 */ /* 0x000fea000383ffff */
.L_x_19:
[----:B------:R-:W-:Y:S05]  /*09c0*/  BSYNC.RECONVERGENT B0 ;  /* 0x0000000000007941 */ /* 0x000fea0003800200 */
.L_x_18:
[----:B------:R-:W-:Y:S06]  /*09d0*/  BAR.SYNC.DEFER_BLOCKING 0x0 ;  /* 0x0000000000007b1d */ /* 0x000fec0000010000 */
[----:B------:R-:W-:Y:S04]  /*09e0*/  BSSY.RECONVERGENT B0, `(.L_x_21) ;  /* 0x000000c000007945 */ /* 0x000fe80003800200 */
[----:B------:R-:W-:Y:S05]  /*09f0*/  @P1 BRA `(.L_x_22) ;  /* 0x0000000000281947 */ /* 0x000fea0003800000 */
[----:B--23--:R-:W0:Y:S01]  /*0a00*/  LDC.64 R16, c[0x0][0x380] ;  /* 0x0000e000ff107b82 */ /* 0x00ce220000000a00 */
[----:B------:R-:W-:-:S07]  /*0a10*/  IMAD.MOV.U32 R9, RZ, RZ, R7 ;  /* 0x000000ffff097224 */ /* 0x000fce00078e0007 */
[----:B------:R-:W2:Y:S02]  /*0a20*/  LDC.64 R14, c[0x0][0x398] ;  /* 0x0000e600ff0e7b82 */ /* 0x000ea40000000a00 */
.L_x_23:
[----:B-12-4-:R-:W-:-:S06]  /*0a30*/  IMAD.WIDE R10, R9, 0x4, R14 ;  /* 0x00000004090a7825 */ /* 0x016fcc00078e020e */
[----:B------:R-:W2:Y:S01]  /*0a40*/  LDG.E R11, desc[UR6][R10.64] ;  /* 0x000000060a0b7981 */ /* 0x000ea2000c1e1900 */
[----:B0-----:R-:W-:Y:S01]  /*0a50*/  IMAD.WIDE R12, R9, 0x4, R16 ;  /* 0x00000004090c7825 */ /* 0x001fe200078e0210 */
[----:B------:R-:W-:-:S04]  /*0a60*/  IADD3 R9, PT, PT, R6, R9, RZ ;  /* 0x0000000906097210 */ /* 0x000fc80007ffe0ff */
[----:B------:R-:W-:Y:S01]  /*0a70*/  ISETP.GE.AND P0, PT, R9, R8, PT ;  /* 0x000000080900720c */ /* 0x000fe20003f06270 */
[----:B--2---:R4:W-:-:S12]  /*0a80*/  STG.E desc[UR6][R12.64], R11 ;  /* 0x0000000b0c007986 */ /* 0x0049d8000c101906 */
[----:B------:R-:W-:Y:S05]  /*0a90*/  @!P0 BRA `(.L_x_23) ;  /* 0xfffffffc00e48947 */ /* 0x000fea000383ffff */
.L_x_22:
[----:B------:R-:W-:Y:S05]  /*0aa0*/  BSYNC.RECONVERGENT B0 ;  /* 0x0000000000007941 */ /* 0x000fea0003800200 */
.L_x_21:
[----:B------:R-:W0:Y:S01]  /*0ab0*/  LDCU UR5, c[0x0][0x3a4] ;  /* 0x00007480ff0577ac */ /* 0x000e220008000800 */
[----:B------:R-:W-:-:S04]  /*0ac0*/  UIADD3 UR4, UPT, UPT, UR4, 0x1, URZ ;  /* 0x0000000104047890 */ /* 0x000fc8000fffe0ff */
[----:B0-----:R-:W-:-:S09]  /*0ad0*/  UISETP.NE.AND UP0, UPT, UR4, UR5, UPT ;  /* 0x000000050400728c */ /* 0x001fd2000bf05270 */
[----:B------:R-:W-:Y:S05]  /*0ae0*/  BRA.U UP0, `(.L_x_24) ;  /* 0xfffffff5008c7547 */ /* 0x000fea000b83ffff */
[----:B------:R-:W-:Y:S05]  /*0af0*/  EXIT ;  /* 0x000000000000794d */ /* 0x000fea0003800000 */
.L_x_25:
[----:B------:R-:W-:-:S00]  /*0b00*/  BRA `(.L_x_25) ;  /* 0xfffffffc00fc7947 */ /* 0x000fc0000383ffff */
[----:B------:R-:W-:-:S00]  /*0b10*/  NOP ;  /* 0x0000000000007918 */ /* 0x000fc00000000000 */
        /* <DEDUP_REMOVED lines=14> */
.L_x_26:


//--------------------- .nv.shared.reserved.0     --------------------------
	.section	.nv.shared.reserved.0,"aw",@nobits
	.weak		__nv_reservedSMEM_offset_0_alias
	.size		__nv_reservedSMEM_offset_0_alias, 0, 64
	.other		__nv_reservedSMEM_offset_0_alias,@"STO_CUDA_RESERVED_SHARED STV_DEFAULT"
__nv_reservedSMEM_offset_0_alias:
	.zero		0
	.zero		64


//--------------------- .nv.constant0._Z15radixSortKernelPiS_S_S_ii --------------------------
	.section	.nv.constant0._Z15radixSortKernelPiS_S_S_ii,"a",@progbits
	.sectionflags	@""
	.align	4
.nv.constant0._Z15radixSortKernelPiS_S_S_ii:
	.zero		936


//--------------------- SYMBOLS --------------------------

	.type		.nv.reservedSmem.offset0,@object
	.size		.nv.reservedSmem.offset0,0x4
